//
// Generated by NVIDIA NVVM Compiler
//
// Compiler Build ID: CL-36424714
// Cuda compilation tools, release 13.0, V13.0.88
// Based on NVVM 20.0.0
//

.version 9.0
.target sm_100
.address_size 64

	// .globl	euclidean_kernel
// _ZZ16euclidean_kernelE4temp has been demoted
// _ZZ21euclidean_kernel_sameE4temp has been demoted

.visible .entry euclidean_kernel(
	.param .u64 .ptr .align 1 euclidean_kernel_param_0,
	.param .u32 euclidean_kernel_param_1,
	.param .u32 euclidean_kernel_param_2,
	.param .u64 .ptr .align 1 euclidean_kernel_param_3,
	.param .u32 euclidean_kernel_param_4,
	.param .u32 euclidean_kernel_param_5,
	.param .u32 euclidean_kernel_param_6,
	.param .u64 .ptr .align 1 euclidean_kernel_param_7,
	.param .u32 euclidean_kernel_param_8,
	.param .f32 euclidean_kernel_param_9
)
{
	.reg .pred 	%p<10>;
	.reg .b32 	%r<29>;
	.reg .b32 	%f<13>;
	.reg .b64 	%rd<13>;
	// demoted variable
	.shared .align 4 .b8 _ZZ16euclidean_kernelE4temp[128];
	ld.param.u64 	%rd3, [euclidean_kernel_param_0];
	ld.param.u32 	%r13, [euclidean_kernel_param_1];
	ld.param.u32 	%r17, [euclidean_kernel_param_2];
	ld.param.u64 	%rd4, [euclidean_kernel_param_3];
	ld.param.u32 	%r14, [euclidean_kernel_param_4];
	ld.param.u32 	%r18, [euclidean_kernel_param_5];
	ld.param.u32 	%r15, [euclidean_kernel_param_6];
	ld.param.u64 	%rd5, [euclidean_kernel_param_7];
	ld.param.u32 	%r16, [euclidean_kernel_param_8];
	mov.u32 	%r1, %ctaid.x;
	mov.u32 	%r2, %ctaid.y;
	setp.ge.s32 	%p1, %r1, %r17;
	setp.ge.s32 	%p2, %r2, %r18;
	or.pred  	%p3, %p1, %p2;
	@%p3 bra 	$L__BB0_11;
	mov.u32 	%r3, %tid.x;
	shl.b32 	%r19, %r3, 2;
	mov.u32 	%r20, _ZZ16euclidean_kernelE4temp;
	add.s32 	%r4, %r20, %r19;
	mov.b32 	%r21, 0;
	st.shared.u32 	[%r4], %r21;
	setp.ge.s32 	%p4, %r3, %r15;
	@%p4 bra 	$L__BB0_5;
	mul.lo.s32 	%r5, %r13, %r1;
	mul.lo.s32 	%r6, %r14, %r2;
	mov.u32 	%r7, %ntid.x;
	cvta.to.global.u64 	%rd1, %rd3;
	cvta.to.global.u64 	%rd2, %rd4;
	mov.f32 	%f12, 0f00000000;
	mov.u32 	%r27, %r3;
$L__BB0_3:
	add.s32 	%r22, %r27, %r5;
	mul.wide.s32 	%rd6, %r22, 4;
	add.s64 	%rd7, %rd1, %rd6;
	ld.global.f32 	%f4, [%rd7];
	add.s32 	%r23, %r27, %r6;
	mul.wide.s32 	%rd8, %r23, 4;
	add.s64 	%rd9, %rd2, %rd8;
	ld.global.f32 	%f5, [%rd9];
	sub.f32 	%f6, %f4, %f5;
	fma.rn.f32 	%f12, %f6, %f6, %f12;
	add.s32 	%r27, %r27, %r7;
	setp.lt.s32 	%p5, %r27, %r15;
	@%p5 bra 	$L__BB0_3;
	st.shared.f32 	[%r4], %f12;
$L__BB0_5:
	bar.sync 	0;
	mov.u32 	%r28, %ntid.x;
	setp.lt.u32 	%p6, %r28, 2;
	@%p6 bra 	$L__BB0_9;
$L__BB0_6:
	shr.u32 	%r12, %r28, 1;
	setp.ge.u32 	%p7, %r3, %r12;
	@%p7 bra 	$L__BB0_8;
	shl.b32 	%r24, %r12, 2;
	add.s32 	%r25, %r4, %r24;
	ld.shared.f32 	%f7, [%r25];
	ld.shared.f32 	%f8, [%r4];
	add.f32 	%f9, %f7, %f8;
	st.shared.f32 	[%r4], %f9;
$L__BB0_8:
	bar.sync 	0;
	setp.gt.u32 	%p8, %r28, 3;
	mov.u32 	%r28, %r12;
	@%p8 bra 	$L__BB0_6;
$L__BB0_9:
	setp.ne.s32 	%p9, %r3, 0;
	@%p9 bra 	$L__BB0_11;
	ld.shared.f32 	%f10, [_ZZ16euclidean_kernelE4temp];
	sqrt.rn.f32 	%f11, %f10;
	mad.lo.s32 	%r26, %r16, %r2, %r1;
	cvta.to.global.u64 	%rd10, %rd5;
	mul.wide.s32 	%rd11, %r26, 4;
	add.s64 	%rd12, %rd10, %rd11;
	st.global.f32 	[%rd12], %f11;
$L__BB0_11:
	ret;

}
	// .globl	euclidean_kernel_same
.visible .entry euclidean_kernel_same(
	.param .u64 .ptr .align 1 euclidean_kernel_same_param_0,
	.param .u32 euclidean_kernel_same_param_1,
	.param .u32 euclidean_kernel_same_param_2,
	.param .u64 .ptr .align 1 euclidean_kernel_same_param_3,
	.param .u32 euclidean_kernel_same_param_4,
	.param .u32 euclidean_kernel_same_param_5,
	.param .u32 euclidean_kernel_same_param_6,
	.param .u64 .ptr .align 1 euclidean_kernel_same_param_7,
	.param .u32 euclidean_kernel_same_param_8,
	.param .f32 euclidean_kernel_same_param_9
)
{
	.reg .pred 	%p<21>;
	.reg .b32 	%r<63>;
	.reg .b32 	%f<87>;
	.reg .b64 	%rd<28>;
	// demoted variable
	.shared .align 4 .b8 _ZZ21euclidean_kernel_sameE4temp[128];
	ld.param.u64 	%rd4, [euclidean_kernel_same_param_0];
	ld.param.u32 	%r29, [euclidean_kernel_same_param_1];
	ld.param.u32 	%r30, [euclidean_kernel_same_param_2];
	ld.param.u32 	%r31, [euclidean_kernel_same_param_6];
	ld.param.u64 	%rd5, [euclidean_kernel_same_param_7];
	ld.param.u32 	%r32, [euclidean_kernel_same_param_8];
	cvta.to.global.u64 	%rd1, %rd4;
	cvta.to.global.u64 	%rd2, %rd5;
	mov.u32 	%r1, %ctaid.x;
	mov.u32 	%r2, %ctaid.y;
	setp.ne.s32 	%p1, %r1, %r2;
	setp.ge.s32 	%p2, %r1, %r30;
	mov.u32 	%r3, %tid.x;
	setp.ne.s32 	%p3, %r3, 0;
	or.pred  	%p4, %p1, %p3;
	or.pred  	%p5, %p4, %p2;
	@%p5 bra 	$L__BB1_2;
	mad.lo.s32 	%r33, %r32, %r1, %r1;
	mul.wide.s32 	%rd6, %r33, 4;
	add.s64 	%rd7, %rd2, %rd6;
	mov.b32 	%r34, 0;
	st.global.u32 	[%rd7], %r34;
$L__BB1_2:
	setp.ge.s32 	%p6, %r2, %r30;
	setp.ge.u32 	%p7, %r1, %r2;
	or.pred  	%p8, %p6, %p7;
	@%p8 bra 	$L__BB1_22;
	shl.b32 	%r37, %r3, 2;
	mov.u32 	%r38, _ZZ21euclidean_kernel_sameE4temp;
	add.s32 	%r4, %r38, %r37;
	mov.b32 	%r39, 0;
	st.shared.u32 	[%r4], %r39;
	setp.ge.s32 	%p9, %r3, %r31;
	@%p9 bra 	$L__BB1_16;
	mul.lo.s32 	%r5, %r29, %r1;
	mul.lo.s32 	%r6, %r29, %r2;
	not.b32 	%r40, %r3;
	add.s32 	%r7, %r31, %r40;
	shr.u32 	%r41, %r7, 5;
	add.s32 	%r8, %r41, 1;
	and.b32  	%r9, %r8, 7;
	setp.lt.u32 	%p10, %r7, 224;
	mov.f32 	%f86, 0f00000000;
	mov.u32 	%r59, %r3;
	@%p10 bra 	$L__BB1_7;
	and.b32  	%r42, %r8, 268435448;
	neg.s32 	%r57, %r42;
	add.s64 	%rd3, %rd1, 512;
	add.s32 	%r56, %r3, %r5;
	add.s32 	%r55, %r3, %r6;
	mov.f32 	%f86, 0f00000000;
	mov.u32 	%r59, %r3;
$L__BB1_6:
	.pragma "nounroll";
	mul.wide.s32 	%rd8, %r56, 4;
	add.s64 	%rd9, %rd3, %rd8;
	mul.wide.s32 	%rd10, %r55, 4;
	add.s64 	%rd11, %rd3, %rd10;
	ld.global.f32 	%f16, [%rd9+-512];
	ld.global.f32 	%f17, [%rd11+-512];
	sub.f32 	%f18, %f16, %f17;
	fma.rn.f32 	%f19, %f18, %f18, %f86;
	ld.global.f32 	%f20, [%rd9+-384];
	ld.global.f32 	%f21, [%rd11+-384];
	sub.f32 	%f22, %f20, %f21;
	fma.rn.f32 	%f23, %f22, %f22, %f19;
	ld.global.f32 	%f24, [%rd9+-256];
	ld.global.f32 	%f25, [%rd11+-256];
	sub.f32 	%f26, %f24, %f25;
	fma.rn.f32 	%f27, %f26, %f26, %f23;
	ld.global.f32 	%f28, [%rd9+-128];
	ld.global.f32 	%f29, [%rd11+-128];
	sub.f32 	%f30, %f28, %f29;
	fma.rn.f32 	%f31, %f30, %f30, %f27;
	ld.global.f32 	%f32, [%rd9];
	ld.global.f32 	%f33, [%rd11];
	sub.f32 	%f34, %f32, %f33;
	fma.rn.f32 	%f35, %f34, %f34, %f31;
	ld.global.f32 	%f36, [%rd9+128];
	ld.global.f32 	%f37, [%rd11+128];
	sub.f32 	%f38, %f36, %f37;
	fma.rn.f32 	%f39, %f38, %f38, %f35;
	ld.global.f32 	%f40, [%rd9+256];
	ld.global.f32 	%f41, [%rd11+256];
	sub.f32 	%f42, %f40, %f41;
	fma.rn.f32 	%f43, %f42, %f42, %f39;
	ld.global.f32 	%f44, [%rd9+384];
	ld.global.f32 	%f45, [%rd11+384];
	sub.f32 	%f46, %f44, %f45;
	fma.rn.f32 	%f86, %f46, %f46, %f43;
	add.s32 	%r59, %r59, 256;
	add.s32 	%r57, %r57, 8;
	add.s32 	%r56, %r56, 256;
	add.s32 	%r55, %r55, 256;
	setp.ne.s32 	%p11, %r57, 0;
	@%p11 bra 	$L__BB1_6;
$L__BB1_7:
	setp.eq.s32 	%p12, %r9, 0;
	@%p12 bra 	$L__BB1_15;
	setp.lt.u32 	%p13, %r9, 4;
	@%p13 bra 	$L__BB1_10;
	add.s32 	%r43, %r59, %r5;
	mul.wide.s32 	%rd12, %r43, 4;
	add.s64 	%rd13, %rd1, %rd12;
	ld.global.f32 	%f48, [%rd13];
	add.s32 	%r44, %r59, %r6;
	mul.wide.s32 	%rd14, %r44, 4;
	add.s64 	%rd15, %rd1, %rd14;
	ld.global.f32 	%f49, [%rd15];
	sub.f32 	%f50, %f48, %f49;
	fma.rn.f32 	%f51, %f50, %f50, %f86;
	ld.global.f32 	%f52, [%rd13+128];
	ld.global.f32 	%f53, [%rd15+128];
	sub.f32 	%f54, %f52, %f53;
	fma.rn.f32 	%f55, %f54, %f54, %f51;
	ld.global.f32 	%f56, [%rd13+256];
	ld.global.f32 	%f57, [%rd15+256];
	sub.f32 	%f58, %f56, %f57;
	fma.rn.f32 	%f59, %f58, %f58, %f55;
	ld.global.f32 	%f60, [%rd13+384];
	ld.global.f32 	%f61, [%rd15+384];
	sub.f32 	%f62, %f60, %f61;
	fma.rn.f32 	%f86, %f62, %f62, %f59;
	add.s32 	%r59, %r59, 128;
$L__BB1_10:
	and.b32  	%r45, %r8, 3;
	setp.eq.s32 	%p14, %r45, 0;
	@%p14 bra 	$L__BB1_15;
	setp.eq.s32 	%p15, %r45, 1;
	@%p15 bra 	$L__BB1_13;
	add.s32 	%r46, %r59, %r5;
	mul.wide.s32 	%rd16, %r46, 4;
	add.s64 	%rd17, %rd1, %rd16;
	ld.global.f32 	%f64, [%rd17];
	add.s32 	%r47, %r59, %r6;
	mul.wide.s32 	%rd18, %r47, 4;
	add.s64 	%rd19, %rd1, %rd18;
	ld.global.f32 	%f65, [%rd19];
	sub.f32 	%f66, %f64, %f65;
	fma.rn.f32 	%f67, %f66, %f66, %f86;
	ld.global.f32 	%f68, [%rd17+128];
	ld.global.f32 	%f69, [%rd19+128];
	sub.f32 	%f70, %f68, %f69;
	fma.rn.f32 	%f86, %f70, %f70, %f67;
	add.s32 	%r59, %r59, 64;
$L__BB1_13:
	and.b32  	%r48, %r7, 32;
	setp.ne.s32 	%p16, %r48, 0;
	@%p16 bra 	$L__BB1_15;
	add.s32 	%r49, %r59, %r5;
	mul.wide.s32 	%rd20, %r49, 4;
	add.s64 	%rd21, %rd1, %rd20;
	ld.global.f32 	%f71, [%rd21];
	add.s32 	%r50, %r59, %r6;
	mul.wide.s32 	%rd22, %r50, 4;
	add.s64 	%rd23, %rd1, %rd22;
	ld.global.f32 	%f72, [%rd23];
	sub.f32 	%f73, %f71, %f72;
	fma.rn.f32 	%f86, %f73, %f73, %f86;
$L__BB1_15:
	st.shared.f32 	[%r4], %f86;
$L__BB1_16:
	bar.sync 	0;
	mov.u32 	%r62, %ntid.x;
	setp.lt.u32 	%p17, %r62, 2;
	@%p17 bra 	$L__BB1_20;
$L__BB1_17:
	shr.u32 	%r28, %r62, 1;
	setp.ge.u32 	%p18, %r3, %r28;
	@%p18 bra 	$L__BB1_19;
	shl.b32 	%r51, %r28, 2;
	add.s32 	%r52, %r4, %r51;
	ld.shared.f32 	%f74, [%r52];
	ld.shared.f32 	%f75, [%r4];
	add.f32 	%f76, %f74, %f75;
	st.shared.f32 	[%r4], %f76;
$L__BB1_19:
	bar.sync 	0;
	setp.gt.u32 	%p19, %r62, 3;
	mov.u32 	%r62, %r28;
	@%p19 bra 	$L__BB1_17;
$L__BB1_20:
	setp.ne.s32 	%p20, %r3, 0;
	@%p20 bra 	$L__BB1_22;
	ld.shared.f32 	%f77, [_ZZ21euclidean_kernel_sameE4temp];
	sqrt.rn.f32 	%f78, %f77;
	mad.lo.s32 	%r53, %r32, %r2, %r1;
	mul.wide.s32 	%rd24, %r53, 4;
	add.s64 	%rd25, %rd2, %rd24;
	st.global.f32 	[%rd25], %f78;
	mad.lo.s32 	%r54, %r32, %r1, %r2;
	mul.wide.s32 	%rd26, %r54, 4;
	add.s64 	%rd27, %rd2, %rd26;
	st.global.f32 	[%rd27], %f78;
$L__BB1_22:
	ret;

}


// ===== COMPILED SASS (sm_100) =====

	.target	sm_100

	.elftype	@"ET_EXEC"


//--------------------- .note.nv.tkinfo           --------------------------
	.section	.note.nv.tkinfo,"",@"SHT_NOTE"
	.sectionflags	@"SHF_NOTE_NV_TKINFO"
	.tkinfo
        /*0018*/ 	.word	0x00000002
        /*0030*/ 	.string	""
        /*0030*/ 	.string	"ptxas"
        /*0030*/ 	.string	"Cuda compilation tools, release 13.0, V13.0.88"
        /*0030*/ 	.string	"Build cuda_13.0.r13.0/compiler.36424714_0"
        /*0030*/ 	.string	"-arch sm_100 -m 64 "



//--------------------- .note.nv.cuinfo           --------------------------
	.section	.note.nv.cuinfo,"",@"SHT_NOTE"
	.sectionflags	@"SHF_NOTE_NV_CUINFO"
        /*0018*/ 	.short	0x0002
        /*001a*/ 	.short	0x0064
        /*001c*/ 	.short	0x0082
	.zero		2


//--------------------- .nv.info                  --------------------------
	.section	.nv.info,"",@"SHT_CUDA_INFO"
	.align	4


	//----- nvinfo : EIATTR_REGCOUNT
	.align		4
        /*0000*/ 	.byte	0x04, 0x2f
        /*0002*/ 	.short	(.L_1 - .L_0)
	.align		4
.L_0:
        /*0004*/ 	.word	index@(euclidean_kernel)
        /*0008*/ 	.word	0x00000015


	//----- nvinfo : EIATTR_FRAME_SIZE
	.align		4
.L_1:
        /*000c*/ 	.byte	0x04, 0x11
        /*000e*/ 	.short	(.L_3 - .L_2)
	.align		4
.L_2:
        /*0010*/ 	.word	index@($__internal_1_$__cuda_sm20_sqrt_rn_f32_slowpath)
        /*0014*/ 	.word	0x00000000


	//----- nvinfo : EIATTR_FRAME_SIZE
	.align		4
.L_3:
        /*0018*/ 	.byte	0x04, 0x11
        /*001a*/ 	.short	(.L_5 - .L_4)
	.align		4
.L_4:
        /*001c*/ 	.word	index@(euclidean_kernel)
        /*0020*/ 	.word	0x00000000


	//----- nvinfo : EIATTR_REGCOUNT
	.align		4
.L_5:
        /*0024*/ 	.byte	0x04, 0x2f
        /*0026*/ 	.short	(.L_7 - .L_6)
	.align		4
.L_6:
        /*0028*/ 	.word	index@(euclidean_kernel_same)
        /*002c*/ 	.word	0x00000020


	//----- nvinfo : EIATTR_FRAME_SIZE
	.align		4
.L_7:
        /*0030*/ 	.byte	0x04, 0x11
        /*0032*/ 	.short	(.L_9 - .L_8)
	.align		4
.L_8:
        /*0034*/ 	.word	index@($__internal_0_$__cuda_sm20_sqrt_rn_f32_slowpath)
        /*0038*/ 	.word	0x00000000


	//----- nvinfo : EIATTR_FRAME_SIZE
	.align		4
.L_9:
        /*003c*/ 	.byte	0x04, 0x11
        /*003e*/ 	.short	(.L_11 - .L_10)
	.align		4
.L_10:
        /*0040*/ 	.word	index@(euclidean_kernel_same)
        /*0044*/ 	.word	0x00000000


	//----- nvinfo : EIATTR_MIN_STACK_SIZE
	.align		4
.L_11:
        /*0048*/ 	.byte	0x04, 0x12
        /*004a*/ 	.short	(.L_13 - .L_12)
	.align		4
.L_12:
        /*004c*/ 	.word	index@(euclidean_kernel_same)
        /*0050*/ 	.word	0x00000000


	//----- nvinfo : EIATTR_MIN_STACK_SIZE
	.align		4
.L_13:
        /*0054*/ 	.byte	0x04, 0x12
        /*0056*/ 	.short	(.L_15 - .L_14)
	.align		4
.L_14:
        /*0058*/ 	.word	index@(euclidean_kernel)
        /*005c*/ 	.word	0x00000000
.L_15:


//--------------------- .nv.compat                --------------------------
	.section	.nv.compat,"",@"SHT_CUDA_COMPAT_INFO"
	.align	4
        /*0000*/ 	.byte	0x02, 0x09, 0x00, 0x00, 0x02, 0x02, 0x01, 0x00, 0x02, 0x05, 0x05, 0x00, 0x03, 0x07, 0x01, 0x01
        /*0010*/ 	.byte	0x02, 0x03, 0x00, 0x00, 0x02, 0x06, 0x01, 0x00, 0x04, 0x0b, 0x08, 0x00, 0x01, 0x00, 0x00, 0x00
        /*0020*/ 	.byte	0x00, 0x00, 0x00, 0x00


//--------------------- .nv.info.euclidean_kernel_same --------------------------
	.section	.nv.info.euclidean_kernel_same,"",@"SHT_CUDA_INFO"
	.sectionflags	@""
	.align	4


	//----- nvinfo : EIATTR_CUDA_API_VERSION
	.align		4
        /*0000*/ 	.byte	0x04, 0x37
        /*0002*/ 	.short	(.L_17 - .L_16)
.L_16:
        /*0004*/ 	.word	0x00000082


	//----- nvinfo : EIATTR_KPARAM_INFO
	.align		4
.L_17:
        /*0008*/ 	.byte	0x04, 0x17
        /*000a*/ 	.short	(.L_19 - .L_18)
.L_18:
        /*000c*/ 	.word	0x00000000
        /*0010*/ 	.short	0x0009
        /*0012*/ 	.short	0x0034
        /*0014*/ 	.byte	0x00, 0xf0, 0x11, 0x00


	//----- nvinfo : EIATTR_KPARAM_INFO
	.align		4
.L_19:
        /*0018*/ 	.byte	0x04, 0x17
        /*001a*/ 	.short	(.L_21 - .L_20)
.L_20:
        /*001c*/ 	.word	0x00000000
        /*0020*/ 	.short	0x0008
        /*0022*/ 	.short	0x0030
        /*0024*/ 	.byte	0x00, 0xf0, 0x11, 0x00


	//----- nvinfo : EIATTR_KPARAM_INFO
	.align		4
.L_21:
        /*0028*/ 	.byte	0x04, 0x17
        /*002a*/ 	.short	(.L_23 - .L_22)
.L_22:
        /*002c*/ 	.word	0x00000000
        /*0030*/ 	.short	0x0007
        /*0032*/ 	.short	0x0028
        /*0034*/ 	.byte	0x00, 0xf5, 0x21, 0x00


	//----- nvinfo : EIATTR_KPARAM_INFO
	.align		4
.L_23:
        /*0038*/ 	.byte	0x04, 0x17
        /*003a*/ 	.short	(.L_25 - .L_24)
.L_24:
        /*003c*/ 	.word	0x00000000
        /*0040*/ 	.short	0x0006
        /*0042*/ 	.short	0x0020
        /*0044*/ 	.byte	0x00, 0xf0, 0x11, 0x00


	//----- nvinfo : EIATTR_KPARAM_INFO
	.align		4
.L_25:
        /*0048*/ 	.byte	0x04, 0x17
        /*004a*/ 	.short	(.L_27 - .L_26)
.L_26:
        /*004c*/ 	.word	0x00000000
        /*0050*/ 	.short	0x0005
        /*0052*/ 	.short	0x001c
        /*0054*/ 	.byte	0x00, 0xf0, 0x11, 0x00


	//----- nvinfo : EIATTR_KPARAM_INFO
	.align		4
.L_27:
        /*0058*/ 	.byte	0x04, 0x17
        /*005a*/ 	.short	(.L_29 - .L_28)
.L_28:
        /*005c*/ 	.word	0x00000000
        /*0060*/ 	.short	0x0004
        /*0062*/ 	.short	0x0018
        /*0064*/ 	.byte	0x00, 0xf0, 0x11, 0x00


	//----- nvinfo : EIATTR_KPARAM_INFO
	.align		4
.L_29:
        /*0068*/ 	.byte	0x04, 0x17
        /*006a*/ 	.short	(.L_31 - .L_30)
.L_30:
        /*006c*/ 	.word	0x00000000
        /*0070*/ 	.short	0x0003
        /*0072*/ 	.short	0x0010
        /*0074*/ 	.byte	0x00, 0xf5, 0x21, 0x00


	//----- nvinfo : EIATTR_KPARAM_INFO
	.align		4
.L_31:
        /*0078*/ 	.byte	0x04, 0x17
        /*007a*/ 	.short	(.L_33 - .L_32)
.L_32:
        /*007c*/ 	.word	0x00000000
        /*0080*/ 	.short	0x0002
        /*0082*/ 	.short	0x000c
        /*0084*/ 	.byte	0x00, 0xf0, 0x11, 0x00


	//----- nvinfo : EIATTR_KPARAM_INFO
	.align		4
.L_33:
        /*0088*/ 	.byte	0x04, 0x17
        /*008a*/ 	.short	(.L_35 - .L_34)
.L_34:
        /*008c*/ 	.word	0x00000000
        /*0090*/ 	.short	0x0001
        /*0092*/ 	.short	0x0008
        /*0094*/ 	.byte	0x00, 0xf0, 0x11, 0x00


	//----- nvinfo : EIATTR_KPARAM_INFO
	.align		4
.L_35:
        /*0098*/ 	.byte	0x04, 0x17
        /*009a*/ 	.short	(.L_37 - .L_36)
.L_36:
        /*009c*/ 	.word	0x00000000
        /*00a0*/ 	.short	0x0000
        /*00a2*/ 	.short	0x0000
        /*00a4*/ 	.byte	0x00, 0xf5, 0x21, 0x00


	//----- nvinfo : EIATTR_SPARSE_MMA_MASK
	.align		4
.L_37:
        /*00a8*/ 	.byte	0x03, 0x50
        /*00aa*/ 	.short	0x0000


	//----- nvinfo : EIATTR_MAXREG_COUNT
	.align		4
        /*00ac*/ 	.byte	0x03, 0x1b
        /*00ae*/ 	.short	0x00ff


	//----- nvinfo : EIATTR_NUM_BARRIERS
	.align		4
        /*00b0*/ 	.byte	0x02, 0x4c
        /*00b2*/ 	.byte	0x01
	.zero		1


	//----- nvinfo : EIATTR_MERCURY_ISA_VERSION
	.align		4
        /*00b4*/ 	.byte	0x03, 0x5f
        /*00b6*/ 	.short	0x0101


	//----- nvinfo : EIATTR_VRC_CTA_INIT_COUNT
	.align		4
        /*00b8*/ 	.byte	0x02, 0x4a
	.zero		1
	.zero		1


	//----- nvinfo : EIATTR_EXIT_INSTR_OFFSETS
	.align		4
        /*00bc*/ 	.byte	0x04, 0x1c
        /*00be*/ 	.short	(.L_39 - .L_38)


	//   ....[0]....
.L_38:
        /*00c0*/ 	.word	0x00000100


	//   ....[1]....
        /*00c4*/ 	.word	0x00000a70


	//   ....[2]....
        /*00c8*/ 	.word	0x00000bf0


	//----- nvinfo : EIATTR_CRS_STACK_SIZE
	.align		4
.L_39:
        /*00cc*/ 	.byte	0x04, 0x1e
        /*00ce*/ 	.short	(.L_41 - .L_40)
.L_40:
        /*00d0*/ 	.word	0x00000000


	//----- nvinfo : EIATTR_CBANK_PARAM_SIZE
	.align		4
.L_41:
        /*00d4*/ 	.byte	0x03, 0x19
        /*00d6*/ 	.short	0x0038


	//----- nvinfo : EIATTR_PARAM_CBANK
	.align		4
        /*00d8*/ 	.byte	0x04, 0x0a
        /*00da*/ 	.short	(.L_43 - .L_42)
	.align		4
.L_42:
        /*00dc*/ 	.word	index@(.nv.constant0.euclidean_kernel_same)
        /*00e0*/ 	.short	0x0380
        /*00e2*/ 	.short	0x0038


	//----- nvinfo : EIATTR_SW_WAR
	.align		4
.L_43:
        /*00e4*/ 	.byte	0x04, 0x36
        /*00e6*/ 	.short	(.L_45 - .L_44)
.L_44:
        /*00e8*/ 	.word	0x00000008
.L_45:


//--------------------- .nv.info.euclidean_kernel --------------------------
	.section	.nv.info.euclidean_kernel,"",@"SHT_CUDA_INFO"
	.sectionflags	@""
	.align	4


	//----- nvinfo : EIATTR_CUDA_API_VERSION
	.align		4
        /*0000*/ 	.byte	0x04, 0x37
        /*0002*/ 	.short	(.L_47 - .L_46)
.L_46:
        /*0004*/ 	.word	0x00000082


	//----- nvinfo : EIATTR_KPARAM_INFO
	.align		4
.L_47:
        /*0008*/ 	.byte	0x04, 0x17
        /*000a*/ 	.short	(.L_49 - .L_48)
.L_48:
        /*000c*/ 	.word	0x00000000
        /*0010*/ 	.short	0x0009
        /*0012*/ 	.short	0x0034
        /*0014*/ 	.byte	0x00, 0xf0, 0x11, 0x00


	//----- nvinfo : EIATTR_KPARAM_INFO
	.align		4
.L_49:
        /*0018*/ 	.byte	0x04, 0x17
        /*001a*/ 	.short	(.L_51 - .L_50)
.L_50:
        /*001c*/ 	.word	0x00000000
        /*0020*/ 	.short	0x0008
        /*0022*/ 	.short	0x0030
        /*0024*/ 	.byte	0x00, 0xf0, 0x11, 0x00


	//----- nvinfo : EIATTR_KPARAM_INFO
	.align		4
.L_51:
        /*0028*/ 	.byte	0x04, 0x17
        /*002a*/ 	.short	(.L_53 - .L_52)
.L_52:
        /*002c*/ 	.word	0x00000000
        /*0030*/ 	.short	0x0007
        /*0032*/ 	.short	0x0028
        /*0034*/ 	.byte	0x00, 0xf5, 0x21, 0x00


	//----- nvinfo : EIATTR_KPARAM_INFO
	.align		4
.L_53:
        /*0038*/ 	.byte	0x04, 0x17
        /*003a*/ 	.short	(.L_55 - .L_54)
.L_54:
        /*003c*/ 	.word	0x00000000
        /*0040*/ 	.short	0x0006
        /*0042*/ 	.short	0x0020
        /*0044*/ 	.byte	0x00, 0xf0, 0x11, 0x00


	//----- nvinfo : EIATTR_KPARAM_INFO
	.align		4
.L_55:
        /*0048*/ 	.byte	0x04, 0x17
        /*004a*/ 	.short	(.L_57 - .L_56)
.L_56:
        /*004c*/ 	.word	0x00000000
        /*0050*/ 	.short	0x0005
        /*0052*/ 	.short	0x001c
        /*0054*/ 	.byte	0x00, 0xf0, 0x11, 0x00


	//----- nvinfo : EIATTR_KPARAM_INFO
	.align		4
.L_57:
        /*0058*/ 	.byte	0x04, 0x17
        /*005a*/ 	.short	(.L_59 - .L_58)
.L_58:
        /*005c*/ 	.word	0x00000000
        /*0060*/ 	.short	0x0004
        /*0062*/ 	.short	0x0018
        /*0064*/ 	.byte	0x00, 0xf0, 0x11, 0x00


	//----- nvinfo : EIATTR_KPARAM_INFO
	.align		4
.L_59:
        /*0068*/ 	.byte	0x04, 0x17
        /*006a*/ 	.short	(.L_61 - .L_60)
.L_60:
        /*006c*/ 	.word	0x00000000
        /*0070*/ 	.short	0x0003
        /*0072*/ 	.short	0x0010
        /*0074*/ 	.byte	0x00, 0xf5, 0x21, 0x00


	//----- nvinfo : EIATTR_KPARAM_INFO
	.align		4
.L_61:
        /*0078*/ 	.byte	0x04, 0x17
        /*007a*/ 	.short	(.L_63 - .L_62)
.L_62:
        /*007c*/ 	.word	0x00000000
        /*0080*/ 	.short	0x0002
        /*0082*/ 	.short	0x000c
        /*0084*/ 	.byte	0x00, 0xf0, 0x11, 0x00


	//----- nvinfo : EIATTR_KPARAM_INFO
	.align		4
.L_63:
        /*0088*/ 	.byte	0x04, 0x17
        /*008a*/ 	.short	(.L_65 - .L_64)
.L_64:
        /*008c*/ 	.word	0x00000000
        /*0090*/ 	.short	0x0001
        /*0092*/ 	.short	0x0008
        /*0094*/ 	.byte	0x00, 0xf0, 0x11, 0x00


	//----- nvinfo : EIATTR_KPARAM_INFO
	.align		4
.L_65:
        /*0098*/ 	.byte	0x04, 0x17
        /*009a*/ 	.short	(.L_67 - .L_66)
.L_66:
        /*009c*/ 	.word	0x00000000
        /*00a0*/ 	.short	0x0000
        /*00a2*/ 	.short	0x0000
        /*00a4*/ 	.byte	0x00, 0xf5, 0x21, 0x00


	//----- nvinfo : EIATTR_SPARSE_MMA_MASK
	.align		4
.L_67:
        /*00a8*/ 	.byte	0x03, 0x50
        /*00aa*/ 	.short	0x0000


	//----- nvinfo : EIATTR_MAXREG_COUNT
	.align		4
        /*00ac*/ 	.byte	0x03, 0x1b
        /*00ae*/ 	.short	0x00ff


	//----- nvinfo : EIATTR_NUM_BARRIERS
	.align		4
        /*00b0*/ 	.byte	0x02, 0x4c
        /*00b2*/ 	.byte	0x01
	.zero		1


	//----- nvinfo : EIATTR_MERCURY_ISA_VERSION
	.align		4
        /*00b4*/ 	.byte	0x03, 0x5f
        /*00b6*/ 	.short	0x0101


	//----- nvinfo : EIATTR_VRC_CTA_INIT_COUNT
	.align		4
        /*00b8*/ 	.byte	0x02, 0x4a
	.zero		1
	.zero		1


	//----- nvinfo : EIATTR_EXIT_INSTR_OFFSETS
	.align		4
        /*00bc*/ 	.byte	0x04, 0x1c
        /*00be*/ 	.short	(.L_69 - .L_68)


	//   ....[0]....
.L_68:
        /*00c0*/ 	.word	0x00000070


	//   ....[1]....
        /*00c4*/ 	.word	0x000003a0


	//   ....[2]....
        /*00c8*/ 	.word	0x00000500


	//----- nvinfo : EIATTR_CRS_STACK_SIZE
	.align		4
.L_69:
        /*00cc*/ 	.byte	0x04, 0x1e
        /*00ce*/ 	.short	(.L_71 - .L_70)
.L_70:
        /*00d0*/ 	.word	0x00000000


	//----- nvinfo : EIATTR_CBANK_PARAM_SIZE
	.align		4
.L_71:
        /*00d4*/ 	.byte	0x03, 0x19
        /*00d6*/ 	.short	0x0038


	//----- nvinfo : EIATTR_PARAM_CBANK
	.align		4
        /*00d8*/ 	.byte	0x04, 0x0a
        /*00da*/ 	.short	(.L_73 - .L_72)
	.align		4
.L_72:
        /*00dc*/ 	.word	index@(.nv.constant0.euclidean_kernel)
        /*00e0*/ 	.short	0x0380
        /*00e2*/ 	.short	0x0038


	//----- nvinfo : EIATTR_SW_WAR
	.align		4
.L_73:
        /*00e4*/ 	.byte	0x04, 0x36
        /*00e6*/ 	.short	(.L_75 - .L_74)
.L_74:
        /*00e8*/ 	.word	0x00000008
.L_75:


//--------------------- .nv.callgraph             --------------------------
	.section	.nv.callgraph,"",@"SHT_CUDA_CALLGRAPH"
	.align	4
	.sectionentsize	8
	.align		4
        /*0000*/ 	.word	0x00000000
	.align		4
        /*0004*/ 	.word	0xffffffff
	.align		4
        /*0008*/ 	.word	0x00000000
	.align		4
        /*000c*/ 	.word	0xfffffffe
	.align		4
        /*0010*/ 	.word	0x00000000
	.align		4
        /*0014*/ 	.word	0xfffffffd
	.align		4
        /*0018*/ 	.word	0x00000000
	.align		4
        /*001c*/ 	.word	0xfffffffc


//--------------------- .text.euclidean_kernel_same --------------------------
	.section	.text.euclidean_kernel_same,"ax",@progbits
	.align	128
        .global         euclidean_kernel_same
        .type           euclidean_kernel_same,@function
        .size           euclidean_kernel_same,(.L_x_25 - euclidean_kernel_same)
        .other          euclidean_kernel_same,@"STO_CUDA_ENTRY STV_DEFAULT"
euclidean_kernel_same:
.text.euclidean_kernel_same:
[----:B------:R-:W-:Y:S01]  /*0000*/  LDC R1, c[0x0][0x37c] ;  /* 0x0000df00ff017b82 */ /* 0x000fe20000000800 */
[----:B------:R-:W0:Y:S07]  /*0010*/  S2R R9, SR_TID.X ;  /* 0x0000000000097919 */ /* 0x000e2e0000002100 */
[----:B------:R-:W1:Y:S01]  /*0020*/  S2UR UR8, SR_CTAID.Y ;  /* 0x00000000000879c3 */ /* 0x000e620000002600 */
[----:B------:R-:W2:Y:S01]  /*0030*/  LDCU.64 UR6, c[0x0][0x358] ;  /* 0x00006b00ff0677ac */ /* 0x000ea20008000a00 */
[----:B------:R-:W1:Y:S06]  /*0040*/  S2R R8, SR_CTAID.X ;  /* 0x0000000000087919 */ /* 0x000e6c0000002500 */
[----:B------:R-:W3:Y:S01]  /*0050*/  LDC R7, c[0x0][0x38c] ;  /* 0x0000e300ff077b82 */ /* 0x000ee20000000800 */
[----:B0-----:R-:W-:-:S04]  /*0060*/  ISETP.NE.AND P0, PT, R9, RZ, PT ;  /* 0x000000ff0900720c */ /* 0x001fc80003f05270 */
[C---:B-1----:R-:W-:Y:S02]  /*0070*/  ISETP.NE.OR P0, PT, R8.reuse, UR8, P0 ;  /* 0x0000000808007c0c */ /* 0x042fe40008705670 */
[C---:B------:R-:W-:Y:S02]  /*0080*/  ISETP.GE.U32.AND P1, PT, R8.reuse, UR8, PT ;  /* 0x0000000808007c0c */ /* 0x040fe4000bf26070 */
[----:B---3--:R-:W-:Y:S02]  /*0090*/  ISETP.GE.OR P0, PT, R8, R7, P0 ;  /* 0x000000070800720c */ /* 0x008fe40000706670 */
[----:B------:R-:W-:-:S11]  /*00a0*/  ISETP.LE.OR P1, PT, R7, UR8, P1 ;  /* 0x0000000807007c0c */ /* 0x000fd60008f23670 */
[----:B------:R-:W0:Y:S08]  /*00b0*/  @!P0 LDC R5, c[0x0][0x3b0] ;  /* 0x0000ec00ff058b82 */ /* 0x000e300000000800 */
[----:B------:R-:W1:Y:S01]  /*00c0*/  @!P0 LDC.64 R2, c[0x0][0x3a8] ;  /* 0x0000ea00ff028b82 */ /* 0x000e620000000a00 */
[----:B0-----:R-:W-:-:S04]  /*00d0*/  @!P0 IMAD R5, R8, R5, R8 ;  /* 0x0000000508058224 */ /* 0x001fc800078e0208 */
[----:B-1----:R-:W-:-:S05]  /*00e0*/  @!P0 IMAD.WIDE R2, R5, 0x4, R2 ;  /* 0x0000000405028825 */ /* 0x002fca00078e0202 */
[----:B--2---:R0:W-:Y:S01]  /*00f0*/  @!P0 STG.E desc[UR6][R2.64], RZ ;  /* 0x000000ff02008986 */ /* 0x0041e2000c101906 */
[----:B------:R-:W-:Y:S05]  /*0100*/  @P1 EXIT ;  /* 0x000000000000194d */ /* 0x000fea0003800000 */
[----:B------:R-:W1:Y:S01]  /*0110*/  S2UR UR5, SR_CgaCtaId ;  /* 0x00000000000579c3 */ /* 0x000e620000008800 */
[----:B------:R-:W-:Y:S01]  /*0120*/  UMOV UR4, 0x400 ;  /* 0x0000040000047882 */ /* 0x000fe20000000000 */
[----:B------:R-:W2:Y:S01]  /*0130*/  LDCU UR9, c[0x0][0x3a0] ;  /* 0x00007400ff0977ac */ /* 0x000ea20008000800 */
[----:B------:R-:W-:Y:S01]  /*0140*/  BSSY.RECONVERGENT B0, `(.L_x_0) ;  /* 0x0000081000007945 */ /* 0x000fe20003800200 */
[----:B--2---:R-:W-:Y:S01]  /*0150*/  ISETP.GE.AND P0, PT, R9, UR9, PT ;  /* 0x0000000909007c0c */ /* 0x004fe2000bf06270 */
[----:B-1----:R-:W-:-:S06]  /*0160*/  ULEA UR4, UR5, UR4, 0x18 ;  /* 0x0000000405047291 */ /* 0x002fcc000f8ec0ff */
[----:B------:R-:W-:-:S05]  /*0170*/  LEA R10, R9, UR4, 0x2 ;  /* 0x00000004090a7c11 */ /* 0x000fca000f8e10ff */
[----:B------:R1:W-:Y:S01]  /*0180*/  STS [R10], RZ ;  /* 0x000000ff0a007388 */ /* 0x0003e20000000800 */
[----:B------:R-:W-:Y:S05]  /*0190*/  @P0 BRA `(.L_x_1) ;  /* 0x0000000400ec0947 */ /* 0x000fea0003800000 */
[-C--:B------:R-:W-:Y:S01]  /*01a0*/  LOP3.LUT R11, RZ, R9.reuse, RZ, 0x33, !PT ;  /* 0x00000009ff0b7212 */ /* 0x080fe200078e33ff */
[----:B------:R-:W-:Y:S01]  /*01b0*/  BSSY.RECONVERGENT B1, `(.L_x_2) ;  /* 0x000003d000017945 */ /* 0x000fe20003800200 */
[----:B------:R-:W-:Y:S01]  /*01c0*/  HFMA2 R21, -RZ, RZ, 0, 0 ;  /* 0x00000000ff157431 */ /* 0x000fe200000001ff */
[----:B------:R-:W-:Y:S02]  /*01d0*/  MOV R15, R9 ;  /* 0x00000009000f7202 */ /* 0x000fe40000000f00 */
[----:B------:R-:W-:-:S04]  /*01e0*/  IADD3 R11, PT, PT, R11, UR9, RZ ;  /* 0x000000090b0b7c10 */ /* 0x000fc8000fffe0ff */
[C---:B------:R-:W-:Y:S02]  /*01f0*/  ISETP.GE.U32.AND P1, PT, R11.reuse, 0xe0, PT ;  /* 0x000000e00b00780c */ /* 0x040fe40003f26070 */
[----:B------:R-:W-:-:S04]  /*0200*/  LEA.HI R12, R11, 0x1, RZ, 0x1b ;  /* 0x000000010b0c7811 */ /* 0x000fc800078fd8ff */
[----:B------:R-:W-:-:S04]  /*0210*/  LOP3.LUT R27, R12, 0x7, RZ, 0xc0, !PT ;  /* 0x000000070c1b7812 */ /* 0x000fc800078ec0ff */
[----:B------:R-:W-:-:S03]  /*0220*/  ISETP.NE.AND P0, PT, R27, RZ, PT ;  /* 0x000000ff1b00720c */ /* 0x000fc60003f05270 */
[----:B------:R-:W-:Y:S10]  /*0230*/  @!P1 BRA `(.L_x_3) ;  /* 0x0000000000d09947 */ /* 0x000ff40003800000 */
[----:B------:R-:W2:Y:S01]  /*0240*/  LDCU.64 UR4, c[0x0][0x380] ;  /* 0x00007000ff0477ac */ /* 0x000ea20008000a00 */
[----:B0-----:R-:W0:Y:S01]  /*0250*/  LDC R2, c[0x0][0x388] ;  /* 0x0000e200ff027b82 */ /* 0x001e220000000800 */
[----:B------:R-:W-:Y:S02]  /*0260*/  LOP3.LUT R0, R12, 0xffffff8, RZ, 0xc0, !PT ;  /* 0x0ffffff80c007812 */ /* 0x000fe400078ec0ff */
[----:B------:R-:W-:Y:S02]  /*0270*/  MOV R21, RZ ;  /* 0x000000ff00157202 */ /* 0x000fe40000000f00 */
[----:B------:R-:W-:Y:S02]  /*0280*/  MOV R15, R9 ;  /* 0x00000009000f7202 */ /* 0x000fe40000000f00 */
[----:B------:R-:W-:Y:S01]  /*0290*/  IADD3 R0, PT, PT, -R0, RZ, RZ ;  /* 0x000000ff00007210 */ /* 0x000fe20007ffe1ff */
[----:B--2---:R-:W-:-:S04]  /*02a0*/  UIADD3 UR4, UP0, UPT, UR4, 0x200, URZ ;  /* 0x0000020004047890 */ /* 0x004fc8000ff1e0ff */
[----:B------:R-:W-:Y:S01]  /*02b0*/  UIADD3.X UR5, UPT, UPT, URZ, UR5, URZ, UP0, !UPT ;  /* 0x00000005ff057290 */ /* 0x000fe200087fe4ff */
[--C-:B0-----:R-:W-:Y:S02]  /*02c0*/  IMAD R13, R8, R2, R9.reuse ;  /* 0x00000002080d7224 */ /* 0x101fe400078e0209 */
[----:B------:R-:W-:Y:S01]  /*02d0*/  IMAD R17, R2, UR8, R9 ;  /* 0x0000000802117c24 */ /* 0x000fe2000f8e0209 */
[----:B------:R-:W-:Y:S02]  /*02e0*/  MOV R2, UR4 ;  /* 0x0000000400027c02 */ /* 0x000fe40008000f00 */
[----:B------:R-:W-:-:S07]  /*02f0*/  MOV R3, UR5 ;  /* 0x0000000500037c02 */ /* 0x000fce0008000f00 */
.L_x_4:
[----:B------:R-:W-:-:S04]  /*0300*/  IMAD.WIDE R4, R13, 0x4, R2 ;  /* 0x000000040d047825 */ /* 0x000fc800078e0202 */
[----:B------:R-:W-:Y:S01]  /*0310*/  IMAD.WIDE R6, R17, 0x4, R2 ;  /* 0x0000000411067825 */ /* 0x000fe200078e0202 */
[----:B------:R-:W2:Y:S04]  /*0320*/  LDG.E R14, desc[UR6][R4.64+-0x200] ;  /* 0xfffe0006040e7981 */ /* 0x000ea8000c1e1900 */
[----:B------:R-:W2:Y:S04]  /*0330*/  LDG.E R19, desc[UR6][R6.64+-0x200] ;  /* 0xfffe000606137981 */ /* 0x000ea8000c1e1900 */
[----:B------:R-:W3:Y:S04]  /*0340*/  LDG.E R22, desc[UR6][R4.64+-0x180] ;  /* 0xfffe800604167981 */ /* 0x000ee8000c1e1900 */
[----:B------:R-:W3:Y:S04]  /*0350*/  LDG.E R25, desc[UR6][R6.64+-0x180] ;  /* 0xfffe800606197981 */ /* 0x000ee8000c1e1900 */
[----:B------:R-:W4:Y:S04]  /*0360*/  LDG.E R16, desc[UR6][R4.64+-0x100] ;  /* 0xffff000604107981 */ /* 0x000f28000c1e1900 */
[----:B------:R-:W4:Y:S04]  /*0370*/  LDG.E R23, desc[UR6][R6.64+-0x100] ;  /* 0xffff000606177981 */ /* 0x000f28000c1e1900 */
[----:B------:R-:W5:Y:S04]  /*0380*/  LDG.E R24, desc[UR6][R6.64+0x80] ;  /* 0x0000800606187981 */ /* 0x000f68000c1e1900 */
[----:B------:R-:W5:Y:S04]  /*0390*/  LDG.E R26, desc[UR6][R4.64+0x180] ;  /* 0x00018006041a7981 */ /* 0x000f68000c1e1900 */
[----:B------:R-:W5:Y:S01]  /*03a0*/  LDG.E R29, desc[UR6][R6.64+0x180] ;  /* 0x00018006061d7981 */ /* 0x000f62000c1e1900 */
[----:B--2---:R-:W-:-:S03]  /*03b0*/  FADD R18, R14, -R19 ;  /* 0x800000130e127221 */ /* 0x004fc60000000000 */
[----:B------:R-:W2:Y:S04]  /*03c0*/  LDG.E R19, desc[UR6][R4.64+-0x80] ;  /* 0xffff800604137981 */ /* 0x000ea8000c1e1900 */
[----:B------:R-:W2:Y:S01]  /*03d0*/  LDG.E R14, desc[UR6][R6.64+-0x80] ;  /* 0xffff8006060e7981 */ /* 0x000ea2000c1e1900 */
[----:B------:R-:W-:Y:S01]  /*03e0*/  FFMA R20, R18, R18, R21 ;  /* 0x0000001212147223 */ /* 0x000fe20000000015 */
[----:B---3--:R-:W-:Y:S02]  /*03f0*/  FADD R25, R22, -R25 ;  /* 0x8000001916197221 */ /* 0x008fe40000000000 */
[----:B------:R-:W3:Y:S04]  /*0400*/  LDG.E R18, desc[UR6][R4.64] ;  /* 0x0000000604127981 */ /* 0x000ee8000c1e1900 */
[----:B------:R-:W3:Y:S01]  /*0410*/  LDG.E R21, desc[UR6][R6.64] ;  /* 0x0000000606157981 */ /* 0x000ee2000c1e1900 */
[----:B------:R-:W-:-:S03]  /*0420*/  FFMA R20, R25, R25, R20 ;  /* 0x0000001919147223 */ /* 0x000fc60000000014 */
[----:B------:R-:W3:Y:S01]  /*0430*/  LDG.E R25, desc[UR6][R4.64+0x80] ;  /* 0x0000800604197981 */ /* 0x000ee2000c1e1900 */
[----:B----4-:R-:W-:-:S03]  /*0440*/  FADD R16, R16, -R23 ;  /* 0x8000001710107221 */ /* 0x010fc60000000000 */
[----:B------:R-:W4:Y:S04]  /*0450*/  LDG.E R22, desc[UR6][R4.64+0x100] ;  /* 0x0001000604167981 */ /* 0x000f28000c1e1900 */
[----:B------:R-:W4:Y:S01]  /*0460*/  LDG.E R23, desc[UR6][R6.64+0x100] ;  /* 0x0001000606177981 */ /* 0x000f22000c1e1900 */
[----:B------:R-:W-:Y:S01]  /*0470*/  FFMA R20, R16, R16, R20 ;  /* 0x0000001010147223 */ /* 0x000fe20000000014 */
[----:B------:R-:W-:-:S04]  /*0480*/  IADD3 R0, PT, PT, R0, 0x8, RZ ;  /* 0x0000000800007810 */ /* 0x000fc80007ffe0ff */
[----:B------:R-:W-:Y:S01]  /*0490*/  ISETP.NE.AND P1, PT, R0, RZ, PT ;  /* 0x000000ff0000720c */ /* 0x000fe20003f25270 */
[----:B-----5:R-:W-:Y:S01]  /*04a0*/  FADD R29, R26, -R29 ;  /* 0x8000001d1a1d7221 */ /* 0x020fe20000000000 */
[----:B------:R-:W-:Y:S02]  /*04b0*/  IADD3 R15, PT, PT, R15, 0x100, RZ ;  /* 0x000001000f0f7810 */ /* 0x000fe40007ffe0ff */
[----:B------:R-:W-:Y:S02]  /*04c0*/  IADD3 R13, PT, PT, R13, 0x100, RZ ;  /* 0x000001000d0d7810 */ /* 0x000fe40007ffe0ff */
[----:B------:R-:W-:Y:S01]  /*04d0*/  IADD3 R17, PT, PT, R17, 0x100, RZ ;  /* 0x0000010011117810 */ /* 0x000fe20007ffe0ff */
[----:B--2---:R-:W-:-:S04]  /*04e0*/  FADD R19, R19, -R14 ;  /* 0x8000000e13137221 */ /* 0x004fc80000000000 */
[----:B------:R-:W-:Y:S01]  /*04f0*/  FFMA R20, R19, R19, R20 ;  /* 0x0000001313147223 */ /* 0x000fe20000000014 */
[----:B---3--:R-:W-:-:S04]  /*0500*/  FADD R21, R18, -R21 ;  /* 0x8000001512157221 */ /* 0x008fc80000000000 */
[----:B------:R-:W-:Y:S01]  /*0510*/  FFMA R20, R21, R21, R20 ;  /* 0x0000001515147223 */ /* 0x000fe20000000014 */
[----:B------:R-:W-:-:S04]  /*0520*/  FADD R25, R25, -R24 ;  /* 0x8000001819197221 */ /* 0x000fc80000000000 */
[----:B------:R-:W-:Y:S01]  /*0530*/  FFMA R20, R25, R25, R20 ;  /* 0x0000001919147223 */ /* 0x000fe20000000014 */
[----:B----4-:R-:W-:-:S04]  /*0540*/  FADD R23, R22, -R23 ;  /* 0x8000001716177221 */ /* 0x010fc80000000000 */
[----:B------:R-:W-:-:S04]  /*0550*/  FFMA R20, R23, R23, R20 ;  /* 0x0000001717147223 */ /* 0x000fc80000000014 */
[----:B------:R-:W-:Y:S01]  /*0560*/  FFMA R21, R29, R29, R20 ;  /* 0x0000001d1d157223 */ /* 0x000fe20000000014 */
[----:B------:R-:W-:Y:S06]  /*0570*/  @P1 BRA `(.L_x_4) ;  /* 0xfffffffc00601947 */ /* 0x000fec000383ffff */
.L_x_3:
[----:B------:R-:W-:Y:S05]  /*0580*/  BSYNC.RECONVERGENT B1 ;  /* 0x0000000000017941 */ /* 0x000fea0003800200 */
.L_x_2:
[----:B------:R-:W-:Y:S04]  /*0590*/  BSSY.RECONVERGENT B1, `(.L_x_5) ;  /* 0x000003a000017945 */ /* 0x000fe80003800200 */
[----:B------:R-:W-:Y:S05]  /*05a0*/  @!P0 BRA `(.L_x_6) ;  /* 0x0000000000e08947 */ /* 0x000fea0003800000 */
[----:B------:R-:W-:Y:S01]  /*05b0*/  ISETP.GE.U32.AND P0, PT, R27, 0x4, PT ;  /* 0x000000041b00780c */ /* 0x000fe20003f06070 */
[----:B------:R-:W-:Y:S01]  /*05c0*/  BSSY.RECONVERGENT B2, `(.L_x_7) ;  /* 0x000001a000027945 */ /* 0x000fe20003800200 */
[----:B------:R-:W-:-:S11]  /*05d0*/  LOP3.LUT P1, R12, R12, 0x3, RZ, 0xc0, !PT ;  /* 0x000000030c0c7812 */ /* 0x000fd6000782c0ff */
[----:B------:R-:W-:Y:S05]  /*05e0*/  @!P0 BRA `(.L_x_8) ;  /* 0x00000000005c8947 */ /* 0x000fea0003800000 */
[----:B------:R-:W0:Y:S08]  /*05f0*/  LDC R0, c[0x0][0x388] ;  /* 0x0000e200ff007b82 */ /* 0x000e300000000800 */
[----:B------:R-:W2:Y:S01]  /*0600*/  LDC.64 R4, c[0x0][0x380] ;  /* 0x0000e000ff047b82 */ /* 0x000ea20000000a00 */
[--C-:B0-----:R-:W-:Y:S02]  /*0610*/  IMAD R3, R8, R0, R15.reuse ;  /* 0x0000000008037224 */ /* 0x101fe400078e020f */
[----:B------:R-:W-:-:S02]  /*0620*/  IMAD R7, R0, UR8, R15 ;  /* 0x0000000800077c24 */ /* 0x000fc4000f8e020f */
[----:B--2---:R-:W-:-:S04]  /*0630*/  IMAD.WIDE R2, R3, 0x4, R4 ;  /* 0x0000000403027825 */ /* 0x004fc800078e0204 */
        /* <DEDUP_REMOVED lines=8> */
[----:B------:R-:W5:Y:S01]  /*06c0*/  LDG.E R19, desc[UR6][R4.64+0x180] ;  /* 0x0001800604137981 */ /* 0x000f62000c1e1900 */
[----:B------:R-:W-:Y:S01]  /*06d0*/  IADD3 R15, PT, PT, R15, 0x80, RZ ;  /* 0x000000800f0f7810 */ /* 0x000fe20007ffe0ff */
[----:B--2---:R-:W-:-:S04]  /*06e0*/  FADD R0, R0, -R7 ;  /* 0x8000000700007221 */ /* 0x004fc80000000000 */
[----:B------:R-:W-:Y:S01]  /*06f0*/  FFMA R0, R0, R0, R21 ;  /* 0x0000000000007223 */ /* 0x000fe20000000015 */
[----:B---3--:R-:W-:-:S04]  /*0700*/  FADD R13, R6, -R13 ;  /* 0x8000000d060d7221 */ /* 0x008fc80000000000 */
[----:B------:R-:W-:Y:S01]  /*0710*/  FFMA R0, R13, R13, R0 ;  /* 0x0000000d0d007223 */ /* 0x000fe20000000000 */
[----:B----4-:R-:W-:-:S04]  /*0720*/  FADD R17, R14, -R17 ;  /* 0x800000110e117221 */ /* 0x010fc80000000000 */
[----:B------:R-:W-:Y:S01]  /*0730*/  FFMA R0, R17, R17, R0 ;  /* 0x0000001111007223 */ /* 0x000fe20000000000 */
[----:B-----5:R-:W-:-:S04]  /*0740*/  FADD R19, R16, -R19 ;  /* 0x8000001310137221 */ /* 0x020fc80000000000 */
[----:B------:R-:W-:-:S07]  /*0750*/  FFMA R21, R19, R19, R0 ;  /* 0x0000001313157223 */ /* 0x000fce0000000000 */
.L_x_8:
[----:B------:R-:W-:Y:S05]  /*0760*/  BSYNC.RECONVERGENT B2 ;  /* 0x0000000000027941 */ /* 0x000fea0003800200 */
.L_x_7:
[----:B------:R-:W-:Y:S05]  /*0770*/  @!P1 BRA `(.L_x_6) ;  /* 0x00000000006c9947 */ /* 0x000fea0003800000 */
[----:B------:R-:W-:Y:S02]  /*0780*/  ISETP.NE.AND P1, PT, R12, 0x1, PT ;  /* 0x000000010c00780c */ /* 0x000fe40003f25270 */
[----:B------:R-:W-:-:S11]  /*0790*/  LOP3.LUT P0, RZ, R11, 0x20, RZ, 0xc0, !PT ;  /* 0x000000200bff7812 */ /* 0x000fd6000780c0ff */
[----:B------:R-:W2:Y:S08]  /*07a0*/  @P1 LDC R0, c[0x0][0x388] ;  /* 0x0000e200ff001b82 */ /* 0x000eb00000000800 */
[----:B------:R-:W3:Y:S08]  /*07b0*/  @P1 LDC.64 R6, c[0x0][0x380] ;  /* 0x0000e000ff061b82 */ /* 0x000ef00000000a00 */
[----:B------:R-:W4:Y:S08]  /*07c0*/  @!P0 LDC R14, c[0x0][0x388] ;  /* 0x0000e200ff0e8b82 */ /* 0x000f300000000800 */
[----:B0-----:R-:W0:Y:S01]  /*07d0*/  @!P0 LDC.64 R2, c[0x0][0x380] ;  /* 0x0000e000ff028b82 */ /* 0x001e220000000a00 */
[----:B--2---:R-:W-:-:S02]  /*07e0*/  @P1 IMAD R5, R8, R0, R15 ;  /* 0x0000000008051224 */ /* 0x004fc400078e020f */
[----:B------:R-:W-:Y:S01]  /*07f0*/  @P1 IMAD R13, R0, UR8, R15 ;  /* 0x00000008000d1c24 */ /* 0x000fe2000f8e020f */
[----:B------:R-:W-:Y:S01]  /*0800*/  @P1 IADD3 R15, PT, PT, R15, 0x40, RZ ;  /* 0x000000400f0f1810 */ /* 0x000fe20007ffe0ff */
[----:B---3--:R-:W-:-:S04]  /*0810*/  @P1 IMAD.WIDE R4, R5, 0x4, R6 ;  /* 0x0000000405041825 */ /* 0x008fc800078e0206 */
[----:B------:R-:W-:Y:S01]  /*0820*/  @P1 IMAD.WIDE R12, R13, 0x4, R6 ;  /* 0x000000040d0c1825 */ /* 0x000fe200078e0206 */
[----:B------:R-:W2:Y:S03]  /*0830*/  @P1 LDG.E R0, desc[UR6][R4.64] ;  /* 0x0000000604001981 */ /* 0x000ea6000c1e1900 */
[--C-:B----4-:R-:W-:Y:S01]  /*0840*/  @!P0 IMAD R7, R8, R14, R15.reuse ;  /* 0x0000000e08078224 */ /* 0x110fe200078e020f */
[----:B------:R-:W3:Y:S01]  /*0850*/  @P1 LDG.E R17, desc[UR6][R12.64+0x80] ;  /* 0x000080060c111981 */ /* 0x000ee2000c1e1900 */
[----:B------:R-:W-:-:S03]  /*0860*/  @!P0 IMAD R11, R14, UR8, R15 ;  /* 0x000000080e0b8c24 */ /* 0x000fc6000f8e020f */
[----:B------:R-:W2:Y:S01]  /*0870*/  @P1 LDG.E R15, desc[UR6][R12.64] ;  /* 0x000000060c0f1981 */ /* 0x000ea2000c1e1900 */
[----:B0-----:R-:W-:-:S03]  /*0880*/  @!P0 IMAD.WIDE R6, R7, 0x4, R2 ;  /* 0x0000000407068825 */ /* 0x001fc600078e0202 */
[----:B------:R-:W3:Y:S01]  /*0890*/  @P1 LDG.E R14, desc[UR6][R4.64+0x80] ;  /* 0x00008006040e1981 */ /* 0x000ee2000c1e1900 */
[----:B------:R-:W-:-:S03]  /*08a0*/  @!P0 IMAD.WIDE R2, R11, 0x4, R2 ;  /* 0x000000040b028825 */ /* 0x000fc600078e0202 */
[----:B------:R-:W4:Y:S04]  /*08b0*/  @!P0 LDG.E R6, desc[UR6][R6.64] ;  /* 0x0000000606068981 */ /* 0x000f28000c1e1900 */
[----:B------:R-:W4:Y:S01]  /*08c0*/  @!P0 LDG.E R3, desc[UR6][R2.64] ;  /* 0x0000000602038981 */ /* 0x000f22000c1e1900 */
[----:B--2---:R-:W-:Y:S01]  /*08d0*/  @P1 FADD R0, R0, -R15 ;  /* 0x8000000f00001221 */ /* 0x004fe20000000000 */
[----:B---3--:R-:W-:-:S03]  /*08e0*/  @P1 FADD R17, R14, -R17 ;  /* 0x800000110e111221 */ /* 0x008fc60000000000 */
[----:B------:R-:W-:-:S04]  /*08f0*/  @P1 FFMA R0, R0, R0, R21 ;  /* 0x0000000000001223 */ /* 0x000fc80000000015 */
[----:B------:R-:W-:Y:S01]  /*0900*/  @P1 FFMA R21, R17, R17, R0 ;  /* 0x0000001111151223 */ /* 0x000fe20000000000 */
[----:B----4-:R-:W-:-:S04]  /*0910*/  @!P0 FADD R0, R6, -R3 ;  /* 0x8000000306008221 */ /* 0x010fc80000000000 */
[----:B------:R-:W-:-:S07]  /*0920*/  @!P0 FFMA R21, R0, R0, R21 ;  /* 0x0000000000158223 */ /* 0x000fce0000000015 */
.L_x_6:
[----:B------:R-:W-:Y:S05]  /*0930*/  BSYNC.RECONVERGENT B1 ;  /* 0x0000000000017941 */ /* 0x000fea0003800200 */
.L_x_5:
[----:B------:R2:W-:Y:S02]  /*0940*/  STS [R10], R21 ;  /* 0x000000150a007388 */ /* 0x0005e40000000800 */
.L_x_1:
[----:B------:R-:W-:Y:S05]  /*0950*/  BSYNC.RECONVERGENT B0 ;  /* 0x0000000000007941 */ /* 0x000fea0003800200 */
.L_x_0:
[----:B------:R-:W3:Y:S01]  /*0960*/  LDCU UR4, c[0x0][0x360] ;  /* 0x00006c00ff0477ac */ /* 0x000ee20008000800 */
[----:B------:R-:W-:Y:S01]  /*0970*/  BAR.SYNC.DEFER_BLOCKING 0x0 ;  /* 0x0000000000007b1d */ /* 0x000fe20000010000 */
[----:B------:R-:W-:Y:S01]  /*0980*/  ISETP.NE.AND P0, PT, R9, RZ, PT ;  /* 0x000000ff0900720c */ /* 0x000fe20003f05270 */
[----:B---3--:R-:W-:-:S09]  /*0990*/  UISETP.GE.U32.AND UP0, UPT, UR4, 0x2, UPT ;  /* 0x000000020400788c */ /* 0x008fd2000bf06070 */
[----:B------:R-:W-:Y:S05]  /*09a0*/  BRA.U !UP0, `(.L_x_9) ;  /* 0x0000000108307547 */ /* 0x000fea000b800000 */
[----:B------:R-:W-:-:S07]  /*09b0*/  MOV R0, UR4 ;  /* 0x0000000400007c02 */ /* 0x000fce0008000f00 */
.L_x_10:
[----:B------:R-:W-:-:S04]  /*09c0*/  SHF.R.U32.HI R4, RZ, 0x1, R0 ;  /* 0x00000001ff047819 */ /* 0x000fc80000011600 */
[----:B------:R-:W-:-:S13]  /*09d0*/  ISETP.GE.U32.AND P1, PT, R9, R4, PT ;  /* 0x000000040900720c */ /* 0x000fda0003f26070 */
[----:B0-----:R-:W-:Y:S01]  /*09e0*/  @!P1 LEA R2, R4, R10, 0x2 ;  /* 0x0000000a04029211 */ /* 0x001fe200078e10ff */
[----:B------:R-:W-:Y:S05]  /*09f0*/  @!P1 LDS R3, [R10] ;  /* 0x000000000a039984 */ /* 0x000fea0000000800 */
[----:B------:R-:W0:Y:S02]  /*0a00*/  @!P1 LDS R2, [R2] ;  /* 0x0000000002029984 */ /* 0x000e240000000800 */
[----:B0-----:R-:W-:-:S05]  /*0a10*/  @!P1 FADD R3, R2, R3 ;  /* 0x0000000302039221 */ /* 0x001fca0000000000 */
[----:B------:R3:W-:Y:S01]  /*0a20*/  @!P1 STS [R10], R3 ;  /* 0x000000030a009388 */ /* 0x0007e20000000800 */
[----:B------:R-:W-:Y:S01]  /*0a30*/  BAR.SYNC.DEFER_BLOCKING 0x0 ;  /* 0x0000000000007b1d */ /* 0x000fe20000010000 */
[----:B------:R-:W-:Y:S02]  /*0a40*/  ISETP.GT.U32.AND P1, PT, R0, 0x3, PT ;  /* 0x000000030000780c */ /* 0x000fe40003f24070 */
[----:B------:R-:W-:-:S11]  /*0a50*/  MOV R0, R4 ;  /* 0x0000000400007202 */ /* 0x000fd60000000f00 */
[----:B---3--:R-:W-:Y:S05]  /*0a60*/  @P1 BRA `(.L_x_10) ;  /* 0xfffffffc00d41947 */ /* 0x008fea000383ffff */
.L_x_9:
[----:B------:R-:W-:Y:S05]  /*0a70*/  @P0 EXIT ;  /* 0x000000000000094d */ /* 0x000fea0003800000 */
[----:B------:R-:W3:Y:S01]  /*0a80*/  S2UR UR5, SR_CgaCtaId ;  /* 0x00000000000579c3 */ /* 0x000ee20000008800 */
[----:B------:R-:W-:Y:S02]  /*0a90*/  UMOV UR4, 0x400 ;  /* 0x0000040000047882 */ /* 0x000fe40000000000 */
[----:B---3--:R-:W-:-:S09]  /*0aa0*/  ULEA UR4, UR5, UR4, 0x18 ;  /* 0x0000000405047291 */ /* 0x008fd2000f8ec0ff */
[----:B------:R-:W0:Y:S02]  /*0ab0*/  LDS R0, [UR4] ;  /* 0x00000004ff007984 */ /* 0x000e240008000800 */
[----:B0-----:R-:W-:Y:S01]  /*0ac0*/  IADD3 R2, PT, PT, R0, -0xd000000, RZ ;  /* 0xf300000000027810 */ /* 0x001fe20007ffe0ff */
[----:B------:R0:W3:Y:S03]  /*0ad0*/  MUFU.RSQ R3, R0 ;  /* 0x0000000000037308 */ /* 0x0000e60000001400 */
[----:B------:R-:W-:-:S13]  /*0ae0*/  ISETP.GT.U32.AND P0, PT, R2, 0x727fffff, PT ;  /* 0x727fffff0200780c */ /* 0x000fda0003f04070 */
[----:B0-----:R-:W-:Y:S05]  /*0af0*/  @!P0 BRA `(.L_x_11) ;  /* 0x00000000000c8947 */ /* 0x001fea0003800000 */
[----:B------:R-:W-:-:S07]  /*0b00*/  MOV R4, 0xb20 ;  /* 0x00000b2000047802 */ /* 0x000fce0000000f00 */
[----:B-123--:R-:W-:Y:S05]  /*0b10*/  CALL.REL.NOINC `($__internal_0_$__cuda_sm20_sqrt_rn_f32_slowpath) ;  /* 0x0000000000387944 */ /* 0x00efea0003c00000 */
[----:B------:R-:W-:Y:S05]  /*0b20*/  BRA `(.L_x_12) ;  /* 0x0000000000107947 */ /* 0x000fea0003800000 */
.L_x_11:
[----:B---3--:R-:W-:Y:S01]  /*0b30*/  FMUL.FTZ R7, R0, R3 ;  /* 0x0000000300077220 */ /* 0x008fe20000410000 */
[----:B------:R-:W-:-:S03]  /*0b40*/  FMUL.FTZ R3, R3, 0.5 ;  /* 0x3f00000003037820 */ /* 0x000fc60000410000 */
[----:B------:R-:W-:-:S04]  /*0b50*/  FFMA R0, -R7, R7, R0 ;  /* 0x0000000707007223 */ /* 0x000fc80000000100 */
[----:B------:R-:W-:-:S07]  /*0b60*/  FFMA R7, R0, R3, R7 ;  /* 0x0000000300077223 */ /* 0x000fce0000000007 */
.L_x_12:
[----:B------:R-:W0:Y:S08]  /*0b70*/  LDC R9, c[0x0][0x3b0] ;  /* 0x0000ec00ff097b82 */ /* 0x000e300000000800 */
[----:B------:R-:W3:Y:S01]  /*0b80*/  LDC.64 R4, c[0x0][0x3a8] ;  /* 0x0000ea00ff047b82 */ /* 0x000ee20000000a00 */
[----:B0-----:R-:W-:Y:S02]  /*0b90*/  IMAD R3, R9, UR8, R8 ;  /* 0x0000000809037c24 */ /* 0x001fe4000f8e0208 */
[----:B------:R-:W-:-:S02]  /*0ba0*/  IMAD R9, R8, R9, UR8 ;  /* 0x0000000808097e24 */ /* 0x000fc4000f8e0209 */
[----:B---3--:R-:W-:-:S04]  /*0bb0*/  IMAD.WIDE R2, R3, 0x4, R4 ;  /* 0x0000000403027825 */ /* 0x008fc800078e0204 */
[----:B------:R-:W-:Y:S01]  /*0bc0*/  IMAD.WIDE R4, R9, 0x4, R4 ;  /* 0x0000000409047825 */ /* 0x000fe200078e0204 */
[----:B------:R-:W-:Y:S04]  /*0bd0*/  STG.E desc[UR6][R2.64], R7 ;  /* 0x0000000702007986 */ /* 0x000fe8000c101906 */
[----:B------:R-:W-:Y:S01]  /*0be0*/  STG.E desc[UR6][R4.64], R7 ;  /* 0x0000000704007986 */ /* 0x000fe2000c101906 */
[----:B------:R-:W-:Y:S05]  /*0bf0*/  EXIT ;  /* 0x000000000000794d */ /* 0x000fea0003800000 */
        .weak           $__internal_0_$__cuda_sm20_sqrt_rn_f32_slowpath
        .type           $__internal_0_$__cuda_sm20_sqrt_rn_f32_slowpath,@function
        .size           $__internal_0_$__cuda_sm20_sqrt_rn_f32_slowpath,(.L_x_25 - $__internal_0_$__cuda_sm20_sqrt_rn_f32_slowpath)
$__internal_0_$__cuda_sm20_sqrt_rn_f32_slowpath:
[----:B------:R-:W-:-:S13]  /*0c00*/  LOP3.LUT P0, RZ, R0, 0x7fffffff, RZ, 0xc0, !PT ;  /* 0x7fffffff00ff7812 */ /* 0x000fda000780c0ff */
[----:B------:R-:W-:Y:S01]  /*0c10*/  @!P0 MOV R2, R0 ;  /* 0x0000000000028202 */ /* 0x000fe20000000f00 */
[----:B------:R-:W-:Y:S06]  /*0c20*/  @!P0 BRA `(.L_x_13) ;  /* 0x0000000000448947 */ /* 0x000fec0003800000 */
[----:B------:R-:W-:-:S13]  /*0c30*/  FSETP.GEU.FTZ.AND P0, PT, R0, RZ, PT ;  /* 0x000000ff0000720b */ /* 0x000fda0003f1e000 */
[----:B------:R-:W-:Y:S01]  /*0c40*/  @!P0 MOV R2, 0x7fffffff ;  /* 0x7fffffff00028802 */ /* 0x000fe20000000f00 */
[----:B------:R-:W-:Y:S06]  /*0c50*/  @!P0 BRA `(.L_x_13) ;  /* 0x0000000000388947 */ /* 0x000fec0003800000 */
[----:B------:R-:W-:-:S13]  /*0c60*/  FSETP.GTU.FTZ.AND P0, PT, |R0|, +INF , PT ;  /* 0x7f8000000000780b */ /* 0x000fda0003f1c200 */
[----:B------:R-:W-:Y:S01]  /*0c70*/  @P0 FADD.FTZ R2, R0, 1 ;  /* 0x3f80000000020421 */ /* 0x000fe20000010000 */
[----:B------:R-:W-:Y:S06]  /*0c80*/  @P0 BRA `(.L_x_13) ;  /* 0x00000000002c0947 */ /* 0x000fec0003800000 */
[----:B------:R-:W-:-:S13]  /*0c90*/  FSETP.NEU.FTZ.AND P0, PT, |R0|, +INF , PT ;  /* 0x7f8000000000780b */ /* 0x000fda0003f1d200 */
[----:B------:R-:W-:Y:S01]  /*0ca0*/  @!P0 MOV R2, R0 ;  /* 0x0000000000028202 */ /* 0x000fe20000000f00 */
[----:B------:R-:W-:Y:S06]  /*0cb0*/  @!P0 BRA `(.L_x_13) ;  /* 0x0000000000208947 */ /* 0x000fec0003800000 */
[----:B------:R-:W-:-:S04]  /*0cc0*/  FFMA R0, R0, 1.84467440737095516160e+19, RZ ;  /* 0x5f80000000007823 */ /* 0x000fc800000000ff */
[----:B------:R-:W0:Y:S02]  /*0cd0*/  MUFU.RSQ R3, R0 ;  /* 0x0000000000037308 */ /* 0x000e240000001400 */
[----:B0-----:R-:W-:Y:S01]  /*0ce0*/  FMUL.FTZ R5, R0, R3 ;  /* 0x0000000300057220 */ /* 0x001fe20000410000 */
[----:B------:R-:W-:-:S03]  /*0cf0*/  FMUL.FTZ R3, R3, 0.5 ;  /* 0x3f00000003037820 */ /* 0x000fc60000410000 */
[----:B------:R-:W-:-:S04]  /*0d00*/  FADD.FTZ R2, -R5, -RZ ;  /* 0x800000ff05027221 */ /* 0x000fc80000010100 */
[----:B------:R-:W-:-:S04]  /*0d10*/  FFMA R2, R5, R2, R0 ;  /* 0x0000000205027223 */ /* 0x000fc80000000000 */
[----:B------:R-:W-:-:S04]  /*0d20*/  FFMA R2, R2, R3, R5 ;  /* 0x0000000302027223 */ /* 0x000fc80000000005 */
[----:B------:R-:W-:-:S07]  /*0d30*/  FMUL.FTZ R2, R2, 2.3283064365386962891e-10 ;  /* 0x2f80000002027820 */ /* 0x000fce0000410000 */
.L_x_13:
[----:B------:R-:W-:Y:S01]  /*0d40*/  HFMA2 R3, -RZ, RZ, 0, 0 ;  /* 0x00000000ff037431 */ /* 0x000fe200000001ff */
[----:B------:R-:W-:Y:S02]  /*0d50*/  MOV R7, R2 ;  /* 0x0000000200077202 */ /* 0x000fe40000000f00 */
[----:B------:R-:W-:-:S04]  /*0d60*/  MOV R2, R4 ;  /* 0x0000000400027202 */ /* 0x000fc80000000f00 */
[----:B------:R-:W-:Y:S05]  /*0d70*/  RET.REL.NODEC R2 `(euclidean_kernel_same) ;  /* 0xfffffff002a07950 */ /* 0x000fea0003c3ffff */
.L_x_14:
[----:B------:R-:W-:-:S00]  /*0d80*/  BRA `(.L_x_14) ;  /* 0xfffffffc00fc7947 */ /* 0x000fc0000383ffff */
[----:B------:R-:W-:-:S00]  /*0d90*/  NOP ;  /* 0x0000000000007918 */ /* 0x000fc00000000000 */
        /* <DEDUP_REMOVED lines=14> */
.L_x_25:


//--------------------- .text.euclidean_kernel    --------------------------
	.section	.text.euclidean_kernel,"ax",@progbits
	.align	128
        .global         euclidean_kernel
        .type           euclidean_kernel,@function
        .size           euclidean_kernel,(.L_x_26 - euclidean_kernel)
        .other          euclidean_kernel,@"STO_CUDA_ENTRY STV_DEFAULT"
euclidean_kernel:
.text.euclidean_kernel:
[----:B------:R-:W-:Y:S01]  /*0000*/  LDC R1, c[0x0][0x37c] ;  /* 0x0000df00ff017b82 */ /* 0x000fe20000000800 */
[----:B------:R-:W0:Y:S07]  /*0010*/  S2R R2, SR_CTAID.Y ;  /* 0x0000000000027919 */ /* 0x000e2e0000002600 */
[----:B------:R-:W1:Y:S01]  /*0020*/  S2UR UR6, SR_CTAID.X ;  /* 0x00000000000679c3 */ /* 0x000e620000002500 */
[----:B------:R-:W0:Y:S07]  /*0030*/  LDCU UR4, c[0x0][0x39c] ;  /* 0x00007380ff0477ac */ /* 0x000e2e0008000800 */
[----:B------:R-:W1:Y:S01]  /*0040*/  LDC R0, c[0x0][0x38c] ;  /* 0x0000e300ff007b82 */ /* 0x000e620000000800 */
[----:B0-----:R-:W-:-:S04]  /*0050*/  ISETP.GE.AND P0, PT, R2, UR4, PT ;  /* 0x0000000402007c0c */ /* 0x001fc8000bf06270 */
[----:B-1----:R-:W-:-:S13]  /*0060*/  ISETP.LE.OR P0, PT, R0, UR6, P0 ;  /* 0x0000000600007c0c */ /* 0x002fda0008703670 */
[----:B------:R-:W-:Y:S05]  /*0070*/  @P0 EXIT ;  /* 0x000000000000094d */ /* 0x000fea0003800000 */
[----:B------:R-:W0:Y:S01]  /*0080*/  S2UR UR5, SR_CgaCtaId ;  /* 0x00000000000579c3 */ /* 0x000e220000008800 */
[----:B------:R-:W1:Y:S01]  /*0090*/  S2R R14, SR_TID.X ;  /* 0x00000000000e7919 */ /* 0x000e620000002100 */
[----:B------:R-:W-:Y:S01]  /*00a0*/  UMOV UR4, 0x400 ;  /* 0x0000040000047882 */ /* 0x000fe20000000000 */
[----:B------:R-:W2:Y:S01]  /*00b0*/  LDCU.64 UR8, c[0x0][0x358] ;  /* 0x00006b00ff0877ac */ /* 0x000ea20008000a00 */
[----:B------:R-:W-:Y:S01]  /*00c0*/  BSSY.RECONVERGENT B0, `(.L_x_15) ;  /* 0x000001c000007945 */ /* 0x000fe20003800200 */
[----:B0-----:R-:W-:Y:S01]  /*00d0*/  ULEA UR4, UR5, UR4, 0x18 ;  /* 0x0000000405047291 */ /* 0x001fe2000f8ec0ff */
[----:B------:R-:W0:Y:S05]  /*00e0*/  LDCU UR5, c[0x0][0x3a0] ;  /* 0x00007400ff0577ac */ /* 0x000e2a0008000800 */
[----:B-1----:R-:W-:-:S05]  /*00f0*/  LEA R0, R14, UR4, 0x2 ;  /* 0x000000040e007c11 */ /* 0x002fca000f8e10ff */
[----:B------:R-:W1:Y:S01]  /*0100*/  LDCU UR4, c[0x0][0x398] ;  /* 0x00007300ff0477ac */ /* 0x000e620008000800 */
[----:B------:R3:W-:Y:S01]  /*0110*/  STS [R0], RZ ;  /* 0x000000ff00007388 */ /* 0x0007e20000000800 */
[----:B0-----:R-:W-:-:S13]  /*0120*/  ISETP.GE.AND P0, PT, R14, UR5, PT ;  /* 0x000000050e007c0c */ /* 0x001fda000bf06270 */
[----:B-123--:R-:W-:Y:S05]  /*0130*/  @P0 BRA `(.L_x_16) ;  /* 0x0000000000500947 */ /* 0x00efea0003800000 */
[----:B------:R-:W0:Y:S01]  /*0140*/  LDC R16, c[0x0][0x360] ;  /* 0x0000d800ff107b82 */ /* 0x000e220000000800 */
[----:B------:R-:W-:Y:S01]  /*0150*/  HFMA2 R3, -RZ, RZ, 0, 0 ;  /* 0x00000000ff037431 */ /* 0x000fe200000001ff */
[----:B------:R-:W-:Y:S01]  /*0160*/  BSSY.RECONVERGENT B1, `(.L_x_17) ;  /* 0x0000010000017945 */ /* 0x000fe20003800200 */
[----:B------:R-:W-:-:S05]  /*0170*/  MOV R13, R14 ;  /* 0x0000000e000d7202 */ /* 0x000fca0000000f00 */
[----:B------:R-:W1:Y:S08]  /*0180*/  LDC R18, c[0x0][0x388] ;  /* 0x0000e200ff127b82 */ /* 0x000e700000000800 */
[----:B------:R-:W2:Y:S08]  /*0190*/  LDC.64 R4, c[0x0][0x380] ;  /* 0x0000e000ff047b82 */ /* 0x000eb00000000a00 */
[----:B------:R-:W3:Y:S02]  /*01a0*/  LDC.64 R6, c[0x0][0x390] ;  /* 0x0000e400ff067b82 */ /* 0x000ee40000000a00 */
.L_x_18:
[--C-:B-1----:R-:W-:Y:S02]  /*01b0*/  IMAD R9, R18, UR6, R13.reuse ;  /* 0x0000000612097c24 */ /* 0x102fe4000f8e020d */
[----:B------:R-:W-:Y:S02]  /*01c0*/  IMAD R11, R2, UR4, R13 ;  /* 0x00000004020b7c24 */ /* 0x000fe4000f8e020d */
[----:B--2---:R-:W-:-:S04]  /*01d0*/  IMAD.WIDE R8, R9, 0x4, R4 ;  /* 0x0000000409087825 */ /* 0x004fc800078e0204 */
[----:B---3--:R-:W-:Y:S02]  /*01e0*/  IMAD.WIDE R10, R11, 0x4, R6 ;  /* 0x000000040b0a7825 */ /* 0x008fe400078e0206 */
[----:B------:R-:W2:Y:S04]  /*01f0*/  LDG.E R8, desc[UR8][R8.64] ;  /* 0x0000000808087981 */ /* 0x000ea8000c1e1900 */
[----:B------:R-:W2:Y:S01]  /*0200*/  LDG.E R11, desc[UR8][R10.64] ;  /* 0x000000080a0b7981 */ /* 0x000ea2000c1e1900 */
[----:B0-----:R-:W-:-:S04]  /*0210*/  IADD3 R13, PT, PT, R16, R13, RZ ;  /* 0x0000000d100d7210 */ /* 0x001fc80007ffe0ff */
[----:B------:R-:W-:Y:S01]  /*0220*/  ISETP.GE.AND P0, PT, R13, UR5, PT ;  /* 0x000000050d007c0c */ /* 0x000fe2000bf06270 */
[----:B--2---:R-:W-:-:S04]  /*0230*/  FADD R12, R8, -R11 ;  /* 0x8000000b080c7221 */ /* 0x004fc80000000000 */
[----:B------:R-:W-:-:S08]  /*0240*/  FFMA R3, R12, R12, R3 ;  /* 0x0000000c0c037223 */ /* 0x000fd00000000003 */
[----:B------:R-:W-:Y:S05]  /*0250*/  @!P0 BRA `(.L_x_18) ;  /* 0xfffffffc00d48947 */ /* 0x000fea000383ffff */
[----:B------:R-:W-:Y:S05]  /*0260*/  BSYNC.RECONVERGENT B1 ;  /* 0x0000000000017941 */ /* 0x000fea0003800200 */
.L_x_17:
[----:B------:R0:W-:Y:S02]  /*0270*/  STS [R0], R3 ;  /* 0x0000000300007388 */ /* 0x0001e40000000800 */
.L_x_16:
[----:B------:R-:W-:Y:S05]  /*0280*/  BSYNC.RECONVERGENT B0 ;  /* 0x0000000000007941 */ /* 0x000fea0003800200 */
.L_x_15:
[----:B------:R-:W1:Y:S01]  /*0290*/  LDCU UR4, c[0x0][0x360] ;  /* 0x00006c00ff0477ac */ /* 0x000e620008000800 */
[----:B------:R-:W-:Y:S01]  /*02a0*/  BAR.SYNC.DEFER_BLOCKING 0x0 ;  /* 0x0000000000007b1d */ /* 0x000fe20000010000 */
[----:B------:R-:W-:Y:S01]  /*02b0*/  ISETP.NE.AND P0, PT, R14, RZ, PT ;  /* 0x000000ff0e00720c */ /* 0x000fe20003f05270 */
[----:B-1----:R-:W-:-:S09]  /*02c0*/  UISETP.GE.U32.AND UP0, UPT, UR4, 0x2, UPT ;  /* 0x000000020400788c */ /* 0x002fd2000bf06070 */
[----:B------:R-:W-:Y:S05]  /*02d0*/  BRA.U !UP0, `(.L_x_19) ;  /* 0x0000000108307547 */ /* 0x000fea000b800000 */
[----:B0-----:R-:W-:-:S07]  /*02e0*/  IMAD.U32 R3, RZ, RZ, UR4 ;  /* 0x00000004ff037e24 */ /* 0x001fce000f8e00ff */
.L_x_20:
[----:B------:R-:W-:-:S04]  /*02f0*/  SHF.R.U32.HI R7, RZ, 0x1, R3 ;  /* 0x00000001ff077819 */ /* 0x000fc80000011603 */
[----:B------:R-:W-:-:S13]  /*0300*/  ISETP.GE.U32.AND P1, PT, R14, R7, PT ;  /* 0x000000070e00720c */ /* 0x000fda0003f26070 */
[----:B------:R-:W-:Y:S01]  /*0310*/  @!P1 LEA R4, R7, R0, 0x2 ;  /* 0x0000000007049211 */ /* 0x000fe200078e10ff */
[----:B------:R-:W-:Y:S05]  /*0320*/  @!P1 LDS R5, [R0] ;  /* 0x0000000000059984 */ /* 0x000fea0000000800 */
[----:B------:R-:W0:Y:S02]  /*0330*/  @!P1 LDS R4, [R4] ;  /* 0x0000000004049984 */ /* 0x000e240000000800 */
[----:B0-----:R-:W-:-:S05]  /*0340*/  @!P1 FADD R5, R4, R5 ;  /* 0x0000000504059221 */ /* 0x001fca0000000000 */
[----:B------:R1:W-:Y:S01]  /*0350*/  @!P1 STS [R0], R5 ;  /* 0x0000000500009388 */ /* 0x0003e20000000800 */
[----:B------:R-:W-:Y:S01]  /*0360*/  BAR.SYNC.DEFER_BLOCKING 0x0 ;  /* 0x0000000000007b1d */ /* 0x000fe20000010000 */
[----:B------:R-:W-:Y:S02]  /*0370*/  ISETP.GT.U32.AND P1, PT, R3, 0x3, PT ;  /* 0x000000030300780c */ /* 0x000fe40003f24070 */
[----:B------:R-:W-:-:S11]  /*0380*/  MOV R3, R7 ;  /* 0x0000000700037202 */ /* 0x000fd60000000f00 */
[----:B-1----:R-:W-:Y:S05]  /*0390*/  @P1 BRA `(.L_x_20) ;  /* 0xfffffffc00d41947 */ /* 0x002fea000383ffff */
.L_x_19:
[----:B------:R-:W-:Y:S05]  /*03a0*/  @P0 EXIT ;  /* 0x000000000000094d */ /* 0x000fea0003800000 */
[----:B------:R-:W1:Y:S01]  /*03b0*/  S2UR UR5, SR_CgaCtaId ;  /* 0x00000000000579c3 */ /* 0x000e620000008800 */
[----:B------:R-:W-:Y:S02]  /*03c0*/  UMOV UR4, 0x400 ;  /* 0x0000040000047882 */ /* 0x000fe40000000000 */
[----:B-1----:R-:W-:-:S09]  /*03d0*/  ULEA UR4, UR5, UR4, 0x18 ;  /* 0x0000000405047291 */ /* 0x002fd2000f8ec0ff */
[----:B0-----:R-:W0:Y:S02]  /*03e0*/  LDS R0, [UR4] ;  /* 0x00000004ff007984 */ /* 0x001e240008000800 */
[----:B0-----:R-:W-:Y:S01]  /*03f0*/  VIADD R4, R0, 0xf3000000 ;  /* 0xf300000000047836 */ /* 0x001fe20000000000 */
[----:B------:R0:W1:Y:S04]  /*0400*/  MUFU.RSQ R3, R0 ;  /* 0x0000000000037308 */ /* 0x0000680000001400 */
[----:B------:R-:W-:-:S13]  /*0410*/  ISETP.GT.U32.AND P0, PT, R4, 0x727fffff, PT ;  /* 0x727fffff0400780c */ /* 0x000fda0003f04070 */
[----:B01----:R-:W-:Y:S05]  /*0420*/  @!P0 BRA `(.L_x_21) ;  /* 0x0000000000108947 */ /* 0x003fea0003800000 */
[----:B------:R-:W-:-:S07]  /*0430*/  MOV R6, 0x450 ;  /* 0x0000045000067802 */ /* 0x000fce0000000f00 */
[----:B------:R-:W-:Y:S05]  /*0440*/  CALL.REL.NOINC `($__internal_1_$__cuda_sm20_sqrt_rn_f32_slowpath) ;  /* 0x0000000000307944 */ /* 0x000fea0003c00000 */
[----:B------:R-:W-:Y:S01]  /*0450*/  MOV R7, R3 ;  /* 0x0000000300077202 */ /* 0x000fe20000000f00 */
[----:B------:R-:W-:Y:S06]  /*0460*/  BRA `(.L_x_22) ;  /* 0x0000000000107947 */ /* 0x000fec0003800000 */
.L_x_21:
[----:B------:R-:W-:Y:S01]  /*0470*/  FMUL.FTZ R7, R0, R3 ;  /* 0x0000000300077220 */ /* 0x000fe20000410000 */
[----:B------:R-:W-:-:S03]  /*0480*/  FMUL.FTZ R3, R3, 0.5 ;  /* 0x3f00000003037820 */ /* 0x000fc60000410000 */
[----:B------:R-:W-:-:S04]  /*0490*/  FFMA R0, -R7, R7, R0 ;  /* 0x0000000707007223 */ /* 0x000fc80000000100 */
[----:B------:R-:W-:-:S07]  /*04a0*/  FFMA R7, R0, R3, R7 ;  /* 0x0000000300077223 */ /* 0x000fce0000000007 */
.L_x_22:
[----:B------:R-:W0:Y:S08]  /*04b0*/  LDC R3, c[0x0][0x3b0] ;  /* 0x0000ec00ff037b82 */ /* 0x000e300000000800 */
[----:B------:R-:W1:Y:S01]  /*04c0*/  LDC.64 R4, c[0x0][0x3a8] ;  /* 0x0000ea00ff047b82 */ /* 0x000e620000000a00 */
[----:B0-----:R-:W-:-:S04]  /*04d0*/  IMAD R3, R2, R3, UR6 ;  /* 0x0000000602037e24 */ /* 0x001fc8000f8e0203 */
[----:B-1----:R-:W-:-:S05]  /*04e0*/  IMAD.WIDE R2, R3, 0x4, R4 ;  /* 0x0000000403027825 */ /* 0x002fca00078e0204 */
[----:B------:R-:W-:Y:S01]  /*04f0*/  STG.E desc[UR8][R2.64], R7 ;  /* 0x0000000702007986 */ /* 0x000fe2000c101908 */
[----:B------:R-:W-:Y:S05]  /*0500*/  EXIT ;  /* 0x000000000000794d */ /* 0x000fea0003800000 */
        .weak           $__internal_1_$__cuda_sm20_sqrt_rn_f32_slowpath
        .type           $__internal_1_$__cuda_sm20_sqrt_rn_f32_slowpath,@function
        .size           $__internal_1_$__cuda_sm20_sqrt_rn_f32_slowpath,(.L_x_26 - $__internal_1_$__cuda_sm20_sqrt_rn_f32_slowpath)
$__internal_1_$__cuda_sm20_sqrt_rn_f32_slowpath:
[----:B------:R-:W-:-:S13]  /*0510*/  LOP3.LUT P0, RZ, R0, 0x7fffffff, RZ, 0xc0, !PT ;  /* 0x7fffffff00ff7812 */ /* 0x000fda000780c0ff */
[----:B------:R-:W-:Y:S01]  /*0520*/  @!P0 MOV R3, R0 ;  /* 0x0000000000038202 */ /* 0x000fe20000000f00 */
[----:B------:R-:W-:Y:S06]  /*0530*/  @!P0 BRA `(.L_x_23) ;  /* 0x0000000000448947 */ /* 0x000fec0003800000 */
[----:B------:R-:W-:-:S13]  /*0540*/  FSETP.GEU.FTZ.AND P0, PT, R0, RZ, PT ;  /* 0x000000ff0000720b */ /* 0x000fda0003f1e000 */
[----:B------:R-:W-:Y:S01]  /*0550*/  @!P0 IMAD.MOV.U32 R3, RZ, RZ, 0x7fffffff ;  /* 0x7fffffffff038424 */ /* 0x000fe200078e00ff */
        /* <DEDUP_REMOVED lines=15> */
.L_x_23:
[----:B------:R-:W-:Y:S01]  /*0650*/  HFMA2 R5, -RZ, RZ, 0, 0 ;  /* 0x00000000ff057431 */ /* 0x000fe200000001ff */
[----:B------:R-:W-:-:S04]  /*0660*/  MOV R4, R6 ;  /* 0x0000000600047202 */ /* 0x000fc80000000f00 */
[----:B------:R-:W-:Y:S05]  /*0670*/  RET.REL.NODEC R4 `(euclidean_kernel) ;  /* 0xfffffff804607950 */ /* 0x000fea0003c3ffff */
.L_x_24:
        /* <DEDUP_REMOVED lines=16> */
.L_x_26:


//--------------------- .nv.shared.euclidean_kernel_same --------------------------
	.section	.nv.shared.euclidean_kernel_same,"aw",@nobits
	.sectionflags	@""
	.align	4
.nv.shared.euclidean_kernel_same:
	.zero		1152


//--------------------- .nv.shared.reserved.0     --------------------------
	.section	.nv.shared.reserved.0,"aw",@nobits
	.weak		__nv_reservedSMEM_offset_0_alias
	.size		__nv_reservedSMEM_offset_0_alias, 0, 64
	.other		__nv_reservedSMEM_offset_0_alias,@"STO_CUDA_RESERVED_SHARED STV_DEFAULT"
__nv_reservedSMEM_offset_0_alias:
	.zero		0
	.zero		64


//--------------------- .nv.shared.euclidean_kernel --------------------------
	.section	.nv.shared.euclidean_kernel,"aw",@nobits
	.sectionflags	@""
	.align	4
.nv.shared.euclidean_kernel:
	.zero		1152


//--------------------- .nv.constant0.euclidean_kernel_same --------------------------
	.section	.nv.constant0.euclidean_kernel_same,"a",@progbits
	.sectionflags	@""
	.align	4
.nv.constant0.euclidean_kernel_same:
	.zero		952


//--------------------- .nv.constant0.euclidean_kernel --------------------------
	.section	.nv.constant0.euclidean_kernel,"a",@progbits
	.sectionflags	@""
	.align	4
.nv.constant0.euclidean_kernel:
	.zero		952


//--------------------- SYMBOLS --------------------------

	.type		.nv.reservedSmem.offset0,@object
	.size		.nv.reservedSmem.offset0,0x4
	.type		.nv.reservedSmem.cap,@object
	.size		.nv.reservedSmem.cap,0x4
